//
// Generated by NVIDIA NVVM Compiler
//
// Compiler Build ID: CL-36424714
// Cuda compilation tools, release 13.0, V13.0.88
// Based on NVVM 20.0.0
//

.version 9.0
.target sm_100
.address_size 64

	// .globl	_Z21scale_255_to_1_kernelPKfPfi

.visible .entry _Z21scale_255_to_1_kernelPKfPfi(
	.param .u64 .ptr .align 1 _Z21scale_255_to_1_kernelPKfPfi_param_0,
	.param .u64 .ptr .align 1 _Z21scale_255_to_1_kernelPKfPfi_param_1,
	.param .u32 _Z21scale_255_to_1_kernelPKfPfi_param_2
)
{
	.reg .pred 	%p<2>;
	.reg .b32 	%r<6>;
	.reg .b32 	%f<3>;
	.reg .b64 	%rd<8>;

	ld.param.u64 	%rd1, [_Z21scale_255_to_1_kernelPKfPfi_param_0];
	ld.param.u64 	%rd2, [_Z21scale_255_to_1_kernelPKfPfi_param_1];
	ld.param.u32 	%r2, [_Z21scale_255_to_1_kernelPKfPfi_param_2];
	mov.u32 	%r3, %ctaid.x;
	mov.u32 	%r4, %ntid.x;
	mov.u32 	%r5, %tid.x;
	mad.lo.s32 	%r1, %r3, %r4, %r5;
	setp.ge.s32 	%p1, %r1, %r2;
	@%p1 bra 	$L__BB0_2;
	cvta.to.global.u64 	%rd3, %rd1;
	cvta.to.global.u64 	%rd4, %rd2;
	mul.wide.s32 	%rd5, %r1, 4;
	add.s64 	%rd6, %rd3, %rd5;
	ld.global.f32 	%f1, [%rd6];
	div.rn.f32 	%f2, %f1, 0f437F0000;
	add.s64 	%rd7, %rd4, %rd5;
	st.global.f32 	[%rd7], %f2;
$L__BB0_2:
	ret;

}
	// .globl	_Z21scale_1_to_255_kernelPKfPfi
.visible .entry _Z21scale_1_to_255_kernelPKfPfi(
	.param .u64 .ptr .align 1 _Z21scale_1_to_255_kernelPKfPfi_param_0,
	.param .u64 .ptr .align 1 _Z21scale_1_to_255_kernelPKfPfi_param_1,
	.param .u32 _Z21scale_1_to_255_kernelPKfPfi_param_2
)
{
	.reg .pred 	%p<2>;
	.reg .b32 	%r<6>;
	.reg .b32 	%f<3>;
	.reg .b64 	%rd<8>;

	ld.param.u64 	%rd1, [_Z21scale_1_to_255_kernelPKfPfi_param_0];
	ld.param.u64 	%rd2, [_Z21scale_1_to_255_kernelPKfPfi_param_1];
	ld.param.u32 	%r2, [_Z21scale_1_to_255_kernelPKfPfi_param_2];
	mov.u32 	%r3, %ctaid.x;
	mov.u32 	%r4, %ntid.x;
	mov.u32 	%r5, %tid.x;
	mad.lo.s32 	%r1, %r3, %r4, %r5;
	setp.ge.s32 	%p1, %r1, %r2;
	@%p1 bra 	$L__BB1_2;
	cvta.to.global.u64 	%rd3, %rd1;
	cvta.to.global.u64 	%rd4, %rd2;
	mul.wide.s32 	%rd5, %r1, 4;
	add.s64 	%rd6, %rd3, %rd5;
	ld.global.f32 	%f1, [%rd6];
	mul.f32 	%f2, %f1, 0f437F0000;
	add.s64 	%rd7, %rd4, %rd5;
	st.global.f32 	[%rd7], %f2;
$L__BB1_2:
	ret;

}
	// .globl	_Z29scale_255_to_1_inplace_kernelPfi
.visible .entry _Z29scale_255_to_1_inplace_kernelPfi(
	.param .u64 .ptr .align 1 _Z29scale_255_to_1_inplace_kernelPfi_param_0,
	.param .u32 _Z29scale_255_to_1_inplace_kernelPfi_param_1
)
{
	.reg .pred 	%p<2>;
	.reg .b32 	%r<6>;
	.reg .b32 	%f<3>;
	.reg .b64 	%rd<5>;

	ld.param.u64 	%rd1, [_Z29scale_255_to_1_inplace_kernelPfi_param_0];
	ld.param.u32 	%r2, [_Z29scale_255_to_1_inplace_kernelPfi_param_1];
	mov.u32 	%r3, %ctaid.x;
	mov.u32 	%r4, %ntid.x;
	mov.u32 	%r5, %tid.x;
	mad.lo.s32 	%r1, %r3, %r4, %r5;
	setp.ge.s32 	%p1, %r1, %r2;
	@%p1 bra 	$L__BB2_2;
	cvta.to.global.u64 	%rd2, %rd1;
	mul.wide.s32 	%rd3, %r1, 4;
	add.s64 	%rd4, %rd2, %rd3;
	ld.global.f32 	%f1, [%rd4];
	div.rn.f32 	%f2, %f1, 0f437F0000;
	st.global.f32 	[%rd4], %f2;
$L__BB2_2:
	ret;

}
	// .globl	_Z29scale_1_to_255_inplace_kernelPfi
.visible .entry _Z29scale_1_to_255_inplace_kernelPfi(
	.param .u64 .ptr .align 1 _Z29scale_1_to_255_inplace_kernelPfi_param_0,
	.param .u32 _Z29scale_1_to_255_inplace_kernelPfi_param_1
)
{
	.reg .pred 	%p<2>;
	.reg .b32 	%r<6>;
	.reg .b32 	%f<3>;
	.reg .b64 	%rd<5>;

	ld.param.u64 	%rd1, [_Z29scale_1_to_255_inplace_kernelPfi_param_0];
	ld.param.u32 	%r2, [_Z29scale_1_to_255_inplace_kernelPfi_param_1];
	mov.u32 	%r3, %ctaid.x;
	mov.u32 	%r4, %ntid.x;
	mov.u32 	%r5, %tid.x;
	mad.lo.s32 	%r1, %r3, %r4, %r5;
	setp.ge.s32 	%p1, %r1, %r2;
	@%p1 bra 	$L__BB3_2;
	cvta.to.global.u64 	%rd2, %rd1;
	mul.wide.s32 	%rd3, %r1, 4;
	add.s64 	%rd4, %rd2, %rd3;
	ld.global.f32 	%f1, [%rd4];
	mul.f32 	%f2, %f1, 0f437F0000;
	st.global.f32 	[%rd4], %f2;
$L__BB3_2:
	ret;

}


// ===== COMPILED SASS (sm_100) =====

	.target	sm_100

	.elftype	@"ET_EXEC"


//--------------------- .note.nv.tkinfo           --------------------------
	.section	.note.nv.tkinfo,"",@"SHT_NOTE"
	.sectionflags	@"SHF_NOTE_NV_TKINFO"
	.tkinfo
        /*0018*/ 	.word	0x00000002
        /*0030*/ 	.string	""
        /*0030*/ 	.string	"ptxas"
        /*0030*/ 	.string	"Cuda compilation tools, release 13.0, V13.0.88"
        /*0030*/ 	.string	"Build cuda_13.0.r13.0/compiler.36424714_0"
        /*0030*/ 	.string	"-arch sm_100 -m 64 "



//--------------------- .note.nv.cuinfo           --------------------------
	.section	.note.nv.cuinfo,"",@"SHT_NOTE"
	.sectionflags	@"SHF_NOTE_NV_CUINFO"
        /*0018*/ 	.short	0x0002
        /*001a*/ 	.short	0x0064
        /*001c*/ 	.short	0x0082
	.zero		2


//--------------------- .nv.info                  --------------------------
	.section	.nv.info,"",@"SHT_CUDA_INFO"
	.align	4


	//----- nvinfo : EIATTR_REGCOUNT
	.align		4
        /*0000*/ 	.byte	0x04, 0x2f
        /*0002*/ 	.short	(.L_1 - .L_0)
	.align		4
.L_0:
        /*0004*/ 	.word	index@(_Z21scale_255_to_1_kernelPKfPfi)
        /*0008*/ 	.word	0x0000000d


	//----- nvinfo : EIATTR_FRAME_SIZE
	.align		4
.L_1:
        /*000c*/ 	.byte	0x04, 0x11
        /*000e*/ 	.short	(.L_3 - .L_2)
	.align		4
.L_2:
        /*0010*/ 	.word	index@($__internal_1_$__cuda_sm3x_div_rn_noftz_f32_slowpath)
        /*0014*/ 	.word	0x00000000


	//----- nvinfo : EIATTR_FRAME_SIZE
	.align		4
.L_3:
        /*0018*/ 	.byte	0x04, 0x11
        /*001a*/ 	.short	(.L_5 - .L_4)
	.align		4
.L_4:
        /*001c*/ 	.word	index@(_Z21scale_255_to_1_kernelPKfPfi)
        /*0020*/ 	.word	0x00000000


	//----- nvinfo : EIATTR_REGCOUNT
	.align		4
.L_5:
        /*0024*/ 	.byte	0x04, 0x2f
        /*0026*/ 	.short	(.L_7 - .L_6)
	.align		4
.L_6:
        /*0028*/ 	.word	index@(_Z21scale_1_to_255_kernelPKfPfi)
        /*002c*/ 	.word	0x0000000a


	//----- nvinfo : EIATTR_FRAME_SIZE
	.align		4
.L_7:
        /*0030*/ 	.byte	0x04, 0x11
        /*0032*/ 	.short	(.L_9 - .L_8)
	.align		4
.L_8:
        /*0034*/ 	.word	index@(_Z21scale_1_to_255_kernelPKfPfi)
        /*0038*/ 	.word	0x00000000


	//----- nvinfo : EIATTR_REGCOUNT
	.align		4
.L_9:
        /*003c*/ 	.byte	0x04, 0x2f
        /*003e*/ 	.short	(.L_11 - .L_10)
	.align		4
.L_10:
        /*0040*/ 	.word	index@(_Z29scale_255_to_1_inplace_kernelPfi)
        /*0044*/ 	.word	0x0000000e


	//----- nvinfo : EIATTR_FRAME_SIZE
	.align		4
.L_11:
        /*0048*/ 	.byte	0x04, 0x11
        /*004a*/ 	.short	(.L_13 - .L_12)
	.align		4
.L_12:
        /*004c*/ 	.word	index@($__internal_0_$__cuda_sm3x_div_rn_noftz_f32_slowpath)
        /*0050*/ 	.word	0x00000000


	//----- nvinfo : EIATTR_FRAME_SIZE
	.align		4
.L_13:
        /*0054*/ 	.byte	0x04, 0x11
        /*0056*/ 	.short	(.L_15 - .L_14)
	.align		4
.L_14:
        /*0058*/ 	.word	index@(_Z29scale_255_to_1_inplace_kernelPfi)
        /*005c*/ 	.word	0x00000000


	//----- nvinfo : EIATTR_REGCOUNT
	.align		4
.L_15:
        /*0060*/ 	.byte	0x04, 0x2f
        /*0062*/ 	.short	(.L_17 - .L_16)
	.align		4
.L_16:
        /*0064*/ 	.word	index@(_Z29scale_1_to_255_inplace_kernelPfi)
        /*0068*/ 	.word	0x00000008


	//----- nvinfo : EIATTR_FRAME_SIZE
	.align		4
.L_17:
        /*006c*/ 	.byte	0x04, 0x11
        /*006e*/ 	.short	(.L_19 - .L_18)
	.align		4
.L_18:
        /*0070*/ 	.word	index@(_Z29scale_1_to_255_inplace_kernelPfi)
        /*0074*/ 	.word	0x00000000


	//----- nvinfo : EIATTR_MIN_STACK_SIZE
	.align		4
.L_19:
        /*0078*/ 	.byte	0x04, 0x12
        /*007a*/ 	.short	(.L_21 - .L_20)
	.align		4
.L_20:
        /*007c*/ 	.word	index@(_Z29scale_1_to_255_inplace_kernelPfi)
        /*0080*/ 	.word	0x00000000


	//----- nvinfo : EIATTR_MIN_STACK_SIZE
	.align		4
.L_21:
        /*0084*/ 	.byte	0x04, 0x12
        /*0086*/ 	.short	(.L_23 - .L_22)
	.align		4
.L_22:
        /*0088*/ 	.word	index@(_Z29scale_255_to_1_inplace_kernelPfi)
        /*008c*/ 	.word	0x00000000


	//----- nvinfo : EIATTR_MIN_STACK_SIZE
	.align		4
.L_23:
        /*0090*/ 	.byte	0x04, 0x12
        /*0092*/ 	.short	(.L_25 - .L_24)
	.align		4
.L_24:
        /*0094*/ 	.word	index@(_Z21scale_1_to_255_kernelPKfPfi)
        /*0098*/ 	.word	0x00000000


	//----- nvinfo : EIATTR_MIN_STACK_SIZE
	.align		4
.L_25:
        /*009c*/ 	.byte	0x04, 0x12
        /*009e*/ 	.short	(.L_27 - .L_26)
	.align		4
.L_26:
        /*00a0*/ 	.word	index@(_Z21scale_255_to_1_kernelPKfPfi)
        /*00a4*/ 	.word	0x00000000
.L_27:


//--------------------- .nv.compat                --------------------------
	.section	.nv.compat,"",@"SHT_CUDA_COMPAT_INFO"
	.align	4
        /*0000*/ 	.byte	0x02, 0x09, 0x00, 0x00, 0x02, 0x02, 0x01, 0x00, 0x02, 0x05, 0x05, 0x00, 0x03, 0x07, 0x01, 0x01
        /*0010*/ 	.byte	0x02, 0x03, 0x00, 0x00, 0x02, 0x06, 0x01, 0x00, 0x04, 0x0b, 0x08, 0x00, 0x01, 0x00, 0x00, 0x00
        /*0020*/ 	.byte	0x00, 0x00, 0x00, 0x00


//--------------------- .nv.info._Z29scale_1_to_255_inplace_kernelPfi --------------------------
	.section	.nv.info._Z29scale_1_to_255_inplace_kernelPfi,"",@"SHT_CUDA_INFO"
	.sectionflags	@""
	.align	4


	//----- nvinfo : EIATTR_CUDA_API_VERSION
	.align		4
        /*0000*/ 	.byte	0x04, 0x37
        /*0002*/ 	.short	(.L_29 - .L_28)
.L_28:
        /*0004*/ 	.word	0x00000082


	//----- nvinfo : EIATTR_KPARAM_INFO
	.align		4
.L_29:
        /*0008*/ 	.byte	0x04, 0x17
        /*000a*/ 	.short	(.L_31 - .L_30)
.L_30:
        /*000c*/ 	.word	0x00000000
        /*0010*/ 	.short	0x0001
        /*0012*/ 	.short	0x0008
        /*0014*/ 	.byte	0x00, 0xf0, 0x11, 0x00


	//----- nvinfo : EIATTR_KPARAM_INFO
	.align		4
.L_31:
        /*0018*/ 	.byte	0x04, 0x17
        /*001a*/ 	.short	(.L_33 - .L_32)
.L_32:
        /*001c*/ 	.word	0x00000000
        /*0020*/ 	.short	0x0000
        /*0022*/ 	.short	0x0000
        /*0024*/ 	.byte	0x00, 0xf5, 0x21, 0x00


	//----- nvinfo : EIATTR_SPARSE_MMA_MASK
	.align		4
.L_33:
        /*0028*/ 	.byte	0x03, 0x50
        /*002a*/ 	.short	0x0000


	//----- nvinfo : EIATTR_MAXREG_COUNT
	.align		4
        /*002c*/ 	.byte	0x03, 0x1b
        /*002e*/ 	.short	0x00ff


	//----- nvinfo : EIATTR_MERCURY_ISA_VERSION
	.align		4
        /*0030*/ 	.byte	0x03, 0x5f
        /*0032*/ 	.short	0x0101


	//----- nvinfo : EIATTR_VRC_CTA_INIT_COUNT
	.align		4
        /*0034*/ 	.byte	0x02, 0x4a
	.zero		1
	.zero		1


	//----- nvinfo : EIATTR_EXIT_INSTR_OFFSETS
	.align		4
        /*0038*/ 	.byte	0x04, 0x1c
        /*003a*/ 	.short	(.L_35 - .L_34)


	//   ....[0]....
.L_34:
        /*003c*/ 	.word	0x00000070


	//   ....[1]....
        /*0040*/ 	.word	0x000000e0


	//----- nvinfo : EIATTR_CBANK_PARAM_SIZE
	.align		4
.L_35:
        /*0044*/ 	.byte	0x03, 0x19
        /*0046*/ 	.short	0x000c


	//----- nvinfo : EIATTR_PARAM_CBANK
	.align		4
        /*0048*/ 	.byte	0x04, 0x0a
        /*004a*/ 	.short	(.L_37 - .L_36)
	.align		4
.L_36:
        /*004c*/ 	.word	index@(.nv.constant0._Z29scale_1_to_255_inplace_kernelPfi)
        /*0050*/ 	.short	0x0380
        /*0052*/ 	.short	0x000c


	//----- nvinfo : EIATTR_SW_WAR
	.align		4
.L_37:
        /*0054*/ 	.byte	0x04, 0x36
        /*0056*/ 	.short	(.L_39 - .L_38)
.L_38:
        /*0058*/ 	.word	0x00000008
.L_39:


//--------------------- .nv.info._Z29scale_255_to_1_inplace_kernelPfi --------------------------
	.section	.nv.info._Z29scale_255_to_1_inplace_kernelPfi,"",@"SHT_CUDA_INFO"
	.sectionflags	@""
	.align	4


	//----- nvinfo : EIATTR_CUDA_API_VERSION
	.align		4
        /*0000*/ 	.byte	0x04, 0x37
        /*0002*/ 	.short	(.L_41 - .L_40)
.L_40:
        /*0004*/ 	.word	0x00000082


	//----- nvinfo : EIATTR_KPARAM_INFO
	.align		4
.L_41:
        /*0008*/ 	.byte	0x04, 0x17
        /*000a*/ 	.short	(.L_43 - .L_42)
.L_42:
        /*000c*/ 	.word	0x00000000
        /*0010*/ 	.short	0x0001
        /*0012*/ 	.short	0x0008
        /*0014*/ 	.byte	0x00, 0xf0, 0x11, 0x00


	//----- nvinfo : EIATTR_KPARAM_INFO
	.align		4
.L_43:
        /*0018*/ 	.byte	0x04, 0x17
        /*001a*/ 	.short	(.L_45 - .L_44)
.L_44:
        /*001c*/ 	.word	0x00000000
        /*0020*/ 	.short	0x0000
        /*0022*/ 	.short	0x0000
        /*0024*/ 	.byte	0x00, 0xf5, 0x21, 0x00


	//----- nvinfo : EIATTR_SPARSE_MMA_MASK
	.align		4
.L_45:
        /*0028*/ 	.byte	0x03, 0x50
        /*002a*/ 	.short	0x0000


	//----- nvinfo : EIATTR_MAXREG_COUNT
	.align		4
        /*002c*/ 	.byte	0x03, 0x1b
        /*002e*/ 	.short	0x00ff


	//----- nvinfo : EIATTR_MERCURY_ISA_VERSION
	.align		4
        /*0030*/ 	.byte	0x03, 0x5f
        /*0032*/ 	.short	0x0101


	//----- nvinfo : EIATTR_VRC_CTA_INIT_COUNT
	.align		4
        /*0034*/ 	.byte	0x02, 0x4a
	.zero		1
	.zero		1


	//----- nvinfo : EIATTR_EXIT_INSTR_OFFSETS
	.align		4
        /*0038*/ 	.byte	0x04, 0x1c
        /*003a*/ 	.short	(.L_47 - .L_46)


	//   ....[0]....
.L_46:
        /*003c*/ 	.word	0x00000070


	//   ....[1]....
        /*0040*/ 	.word	0x000001b0


	//----- nvinfo : EIATTR_CRS_STACK_SIZE
	.align		4
.L_47:
        /*0044*/ 	.byte	0x04, 0x1e
        /*0046*/ 	.short	(.L_49 - .L_48)
.L_48:
        /*0048*/ 	.word	0x00000000


	//----- nvinfo : EIATTR_CBANK_PARAM_SIZE
	.align		4
.L_49:
        /*004c*/ 	.byte	0x03, 0x19
        /*004e*/ 	.short	0x000c


	//----- nvinfo : EIATTR_PARAM_CBANK
	.align		4
        /*0050*/ 	.byte	0x04, 0x0a
        /*0052*/ 	.short	(.L_51 - .L_50)
	.align		4
.L_50:
        /*0054*/ 	.word	index@(.nv.constant0._Z29scale_255_to_1_inplace_kernelPfi)
        /*0058*/ 	.short	0x0380
        /*005a*/ 	.short	0x000c


	//----- nvinfo : EIATTR_SW_WAR
	.align		4
.L_51:
        /*005c*/ 	.byte	0x04, 0x36
        /*005e*/ 	.short	(.L_53 - .L_52)
.L_52:
        /*0060*/ 	.word	0x00000008
.L_53:


//--------------------- .nv.info._Z21scale_1_to_255_kernelPKfPfi --------------------------
	.section	.nv.info._Z21scale_1_to_255_kernelPKfPfi,"",@"SHT_CUDA_INFO"
	.sectionflags	@""
	.align	4


	//----- nvinfo : EIATTR_CUDA_API_VERSION
	.align		4
        /*0000*/ 	.byte	0x04, 0x37
        /*0002*/ 	.short	(.L_55 - .L_54)
.L_54:
        /*0004*/ 	.word	0x00000082


	//----- nvinfo : EIATTR_KPARAM_INFO
	.align		4
.L_55:
        /*0008*/ 	.byte	0x04, 0x17
        /*000a*/ 	.short	(.L_57 - .L_56)
.L_56:
        /*000c*/ 	.word	0x00000000
        /*0010*/ 	.short	0x0002
        /*0012*/ 	.short	0x0010
        /*0014*/ 	.byte	0x00, 0xf0, 0x11, 0x00


	//----- nvinfo : EIATTR_KPARAM_INFO
	.align		4
.L_57:
        /*0018*/ 	.byte	0x04, 0x17
        /*001a*/ 	.short	(.L_59 - .L_58)
.L_58:
        /*001c*/ 	.word	0x00000000
        /*0020*/ 	.short	0x0001
        /*0022*/ 	.short	0x0008
        /*0024*/ 	.byte	0x00, 0xf5, 0x21, 0x00


	//----- nvinfo : EIATTR_KPARAM_INFO
	.align		4
.L_59:
        /*0028*/ 	.byte	0x04, 0x17
        /*002a*/ 	.short	(.L_61 - .L_60)
.L_60:
        /*002c*/ 	.word	0x00000000
        /*0030*/ 	.short	0x0000
        /*0032*/ 	.short	0x0000
        /*0034*/ 	.byte	0x00, 0xf5, 0x21, 0x00


	//----- nvinfo : EIATTR_SPARSE_MMA_MASK
	.align		4
.L_61:
        /*0038*/ 	.byte	0x03, 0x50
        /*003a*/ 	.short	0x0000


	//----- nvinfo : EIATTR_MAXREG_COUNT
	.align		4
        /*003c*/ 	.byte	0x03, 0x1b
        /*003e*/ 	.short	0x00ff


	//----- nvinfo : EIATTR_MERCURY_ISA_VERSION
	.align		4
        /*0040*/ 	.byte	0x03, 0x5f
        /*0042*/ 	.short	0x0101


	//----- nvinfo : EIATTR_VRC_CTA_INIT_COUNT
	.align		4
        /*0044*/ 	.byte	0x02, 0x4a
	.zero		1
	.zero		1


	//----- nvinfo : EIATTR_EXIT_INSTR_OFFSETS
	.align		4
        /*0048*/ 	.byte	0x04, 0x1c
        /*004a*/ 	.short	(.L_63 - .L_62)


	//   ....[0]....
.L_62:
        /*004c*/ 	.word	0x00000070


	//   ....[1]....
        /*0050*/ 	.word	0x00000100


	//----- nvinfo : EIATTR_CBANK_PARAM_SIZE
	.align		4
.L_63:
        /*0054*/ 	.byte	0x03, 0x19
        /*0056*/ 	.short	0x0014


	//----- nvinfo : EIATTR_PARAM_CBANK
	.align		4
        /*0058*/ 	.byte	0x04, 0x0a
        /*005a*/ 	.short	(.L_65 - .L_64)
	.align		4
.L_64:
        /*005c*/ 	.word	index@(.nv.constant0._Z21scale_1_to_255_kernelPKfPfi)
        /*0060*/ 	.short	0x0380
        /*0062*/ 	.short	0x0014


	//----- nvinfo : EIATTR_SW_WAR
	.align		4
.L_65:
        /*0064*/ 	.byte	0x04, 0x36
        /*0066*/ 	.short	(.L_67 - .L_66)
.L_66:
        /*0068*/ 	.word	0x00000008
.L_67:


//--------------------- .nv.info._Z21scale_255_to_1_kernelPKfPfi --------------------------
	.section	.nv.info._Z21scale_255_to_1_kernelPKfPfi,"",@"SHT_CUDA_INFO"
	.sectionflags	@""
	.align	4


	//----- nvinfo : EIATTR_CUDA_API_VERSION
	.align		4
        /*0000*/ 	.byte	0x04, 0x37
        /*0002*/ 	.short	(.L_69 - .L_68)
.L_68:
        /*0004*/ 	.word	0x00000082


	//----- nvinfo : EIATTR_KPARAM_INFO
	.align		4
.L_69:
        /*0008*/ 	.byte	0x04, 0x17
        /*000a*/ 	.short	(.L_71 - .L_70)
.L_70:
        /*000c*/ 	.word	0x00000000
        /*0010*/ 	.short	0x0002
        /*0012*/ 	.short	0x0010
        /*0014*/ 	.byte	0x00, 0xf0, 0x11, 0x00


	//----- nvinfo : EIATTR_KPARAM_INFO
	.align		4
.L_71:
        /*0018*/ 	.byte	0x04, 0x17
        /*001a*/ 	.short	(.L_73 - .L_72)
.L_72:
        /*001c*/ 	.word	0x00000000
        /*0020*/ 	.short	0x0001
        /*0022*/ 	.short	0x0008
        /*0024*/ 	.byte	0x00, 0xf5, 0x21, 0x00


	//----- nvinfo : EIATTR_KPARAM_INFO
	.align		4
.L_73:
        /*0028*/ 	.byte	0x04, 0x17
        /*002a*/ 	.short	(.L_75 - .L_74)
.L_74:
        /*002c*/ 	.word	0x00000000
        /*0030*/ 	.short	0x0000
        /*0032*/ 	.short	0x0000
        /*0034*/ 	.byte	0x00, 0xf5, 0x21, 0x00


	//----- nvinfo : EIATTR_SPARSE_MMA_MASK
	.align		4
.L_75:
        /*0038*/ 	.byte	0x03, 0x50
        /*003a*/ 	.short	0x0000


	//----- nvinfo : EIATTR_MAXREG_COUNT
	.align		4
        /*003c*/ 	.byte	0x03, 0x1b
        /*003e*/ 	.short	0x00ff


	//----- nvinfo : EIATTR_MERCURY_ISA_VERSION
	.align		4
        /*0040*/ 	.byte	0x03, 0x5f
        /*0042*/ 	.short	0x0101


	//----- nvinfo : EIATTR_VRC_CTA_INIT_COUNT
	.align		4
        /*0044*/ 	.byte	0x02, 0x4a
	.zero		1
	.zero		1


	//----- nvinfo : EIATTR_EXIT_INSTR_OFFSETS
	.align		4
        /*0048*/ 	.byte	0x04, 0x1c
        /*004a*/ 	.short	(.L_77 - .L_76)


	//   ....[0]....
.L_76:
        /*004c*/ 	.word	0x00000070


	//   ....[1]....
        /*0050*/ 	.word	0x000001c0


	//----- nvinfo : EIATTR_CRS_STACK_SIZE
	.align		4
.L_77:
        /*0054*/ 	.byte	0x04, 0x1e
        /*0056*/ 	.short	(.L_79 - .L_78)
.L_78:
        /*0058*/ 	.word	0x00000000


	//----- nvinfo : EIATTR_CBANK_PARAM_SIZE
	.align		4
.L_79:
        /*005c*/ 	.byte	0x03, 0x19
        /*005e*/ 	.short	0x0014


	//----- nvinfo : EIATTR_PARAM_CBANK
	.align		4
        /*0060*/ 	.byte	0x04, 0x0a
        /*0062*/ 	.short	(.L_81 - .L_80)
	.align		4
.L_80:
        /*0064*/ 	.word	index@(.nv.constant0._Z21scale_255_to_1_kernelPKfPfi)
        /*0068*/ 	.short	0x0380
        /*006a*/ 	.short	0x0014


	//----- nvinfo : EIATTR_SW_WAR
	.align		4
.L_81:
        /*006c*/ 	.byte	0x04, 0x36
        /*006e*/ 	.short	(.L_83 - .L_82)
.L_82:
        /*0070*/ 	.word	0x00000008
.L_83:


//--------------------- .nv.callgraph             --------------------------
	.section	.nv.callgraph,"",@"SHT_CUDA_CALLGRAPH"
	.align	4
	.sectionentsize	8
	.align		4
        /*0000*/ 	.word	0x00000000
	.align		4
        /*0004*/ 	.word	0xffffffff
	.align		4
        /*0008*/ 	.word	0x00000000
	.align		4
        /*000c*/ 	.word	0xfffffffe
	.align		4
        /*0010*/ 	.word	0x00000000
	.align		4
        /*0014*/ 	.word	0xfffffffd
	.align		4
        /*0018*/ 	.word	0x00000000
	.align		4
        /*001c*/ 	.word	0xfffffffc


//--------------------- .text._Z29scale_1_to_255_inplace_kernelPfi --------------------------
	.section	.text._Z29scale_1_to_255_inplace_kernelPfi,"ax",@progbits
	.align	128
        .global         _Z29scale_1_to_255_inplace_kernelPfi
        .type           _Z29scale_1_to_255_inplace_kernelPfi,@function
        .size           _Z29scale_1_to_255_inplace_kernelPfi,(.L_x_34 - _Z29scale_1_to_255_inplace_kernelPfi)
        .other          _Z29scale_1_to_255_inplace_kernelPfi,@"STO_CUDA_ENTRY STV_DEFAULT"
_Z29scale_1_to_255_inplace_kernelPfi:
.text._Z29scale_1_to_255_inplace_kernelPfi:
[----:B------:R-:W-:Y:S01]  /*0000*/  LDC R1, c[0x0][0x37c] ;  /* 0x0000df00ff017b82 */ /* 0x000fe20000000800 */
[----:B------:R-:W0:Y:S07]  /*0010*/  S2R R0, SR_TID.X ;  /* 0x0000000000007919 */ /* 0x000e2e0000002100 */
[----:B------:R-:W0:Y:S01]  /*0020*/  S2UR UR4, SR_CTAID.X ;  /* 0x00000000000479c3 */ /* 0x000e220000002500 */
[----:B------:R-:W1:Y:S07]  /*0030*/  LDCU UR5, c[0x0][0x388] ;  /* 0x00007100ff0577ac */ /* 0x000e6e0008000800 */
[----:B------:R-:W0:Y:S02]  /*0040*/  LDC R5, c[0x0][0x360] ;  /* 0x0000d800ff057b82 */ /* 0x000e240000000800 */
[----:B0-----:R-:W-:-:S05]  /*0050*/  IMAD R5, R5, UR4, R0 ;  /* 0x0000000405057c24 */ /* 0x001fca000f8e0200 */
[----:B-1----:R-:W-:-:S13]  /*0060*/  ISETP.GE.AND P0, PT, R5, UR5, PT ;  /* 0x0000000505007c0c */ /* 0x002fda000bf06270 */
[----:B------:R-:W-:Y:S05]  /*0070*/  @P0 EXIT ;  /* 0x000000000000094d */ /* 0x000fea0003800000 */
[----:B------:R-:W0:Y:S01]  /*0080*/  LDC.64 R2, c[0x0][0x380] ;  /* 0x0000e000ff027b82 */ /* 0x000e220000000a00 */
[----:B------:R-:W1:Y:S01]  /*0090*/  LDCU.64 UR4, c[0x0][0x358] ;  /* 0x00006b00ff0477ac */ /* 0x000e620008000a00 */
[----:B0-----:R-:W-:-:S05]  /*00a0*/  IMAD.WIDE R2, R5, 0x4, R2 ;  /* 0x0000000405027825 */ /* 0x001fca00078e0202 */
[----:B-1----:R-:W2:Y:S02]  /*00b0*/  LDG.E R0, desc[UR4][R2.64] ;  /* 0x0000000402007981 */ /* 0x002ea4000c1e1900 */
[----:B--2---:R-:W-:-:S05]  /*00c0*/  FMUL R5, R0, 255 ;  /* 0x437f000000057820 */ /* 0x004fca0000400000 */
[----:B------:R-:W-:Y:S01]  /*00d0*/  STG.E desc[UR4][R2.64], R5 ;  /* 0x0000000502007986 */ /* 0x000fe2000c101904 */
[----:B------:R-:W-:Y:S05]  /*00e0*/  EXIT ;  /* 0x000000000000794d */ /* 0x000fea0003800000 */
.L_x_0:
[----:B------:R-:W-:-:S00]  /*00f0*/  BRA `(.L_x_0) ;  /* 0xfffffffc00fc7947 */ /* 0x000fc0000383ffff */
[----:B------:R-:W-:-:S00]  /*0100*/  NOP ;  /* 0x0000000000007918 */ /* 0x000fc00000000000 */
[----:B------:R-:W-:-:S00]  /*0110*/  NOP ;  /* 0x0000000000007918 */ /* 0x000fc00000000000 */
[----:B------:R-:W-:-:S00]  /*0120*/  NOP ;  /* 0x0000000000007918 */ /* 0x000fc00000000000 */
[----:B------:R-:W-:-:S00]  /*0130*/  NOP ;  /* 0x0000000000007918 */ /* 0x000fc00000000000 */
[----:B------:R-:W-:-:S00]  /*0140*/  NOP ;  /* 0x0000000000007918 */ /* 0x000fc00000000000 */
[----:B------:R-:W-:-:S00]  /*0150*/  NOP ;  /* 0x0000000000007918 */ /* 0x000fc00000000000 */
[----:B------:R-:W-:-:S00]  /*0160*/  NOP ;  /* 0x0000000000007918 */ /* 0x000fc00000000000 */
[----:B------:R-:W-:-:S00]  /*0170*/  NOP ;  /* 0x0000000000007918 */ /* 0x000fc00000000000 */
.L_x_34:


//--------------------- .text._Z29scale_255_to_1_inplace_kernelPfi --------------------------
	.section	.text._Z29scale_255_to_1_inplace_kernelPfi,"ax",@progbits
	.align	128
        .global         _Z29scale_255_to_1_inplace_kernelPfi
        .type           _Z29scale_255_to_1_inplace_kernelPfi,@function
        .size           _Z29scale_255_to_1_inplace_kernelPfi,(.L_x_32 - _Z29scale_255_to_1_inplace_kernelPfi)
        .other          _Z29scale_255_to_1_inplace_kernelPfi,@"STO_CUDA_ENTRY STV_DEFAULT"
_Z29scale_255_to_1_inplace_kernelPfi:
.text._Z29scale_255_to_1_inplace_kernelPfi:
        /* <DEDUP_REMOVED lines=11> */
[----:B-1----:R-:W2:Y:S01]  /*00b0*/  LDG.E R0, desc[UR6][R2.64] ;  /* 0x0000000602007981 */ /* 0x002ea2000c1e1900 */
[----:B------:R-:W-:Y:S01]  /*00c0*/  IMAD.MOV.U32 R5, RZ, RZ, 0x3b808081 ;  /* 0x3b808081ff057424 */ /* 0x000fe200078e00ff */
[----:B------:R-:W-:Y:S01]  /*00d0*/  BSSY.RECONVERGENT B1, `(.L_x_1) ;  /* 0x000000c000017945 */ /* 0x000fe20003800200 */
[----:B------:R-:W-:-:S04]  /*00e0*/  IMAD.MOV.U32 R4, RZ, RZ, 0x437f0000 ;  /* 0x437f0000ff047424 */ /* 0x000fc800078e00ff */
[----:B------:R-:W-:-:S04]  /*00f0*/  FFMA R4, R5, -R4, 1 ;  /* 0x3f80000005047423 */ /* 0x000fc80000000804 */
[----:B------:R-:W-:Y:S01]  /*0100*/  FFMA R5, R4, R5, 0.0039215688593685626984 ;  /* 0x3b80808104057423 */ /* 0x000fe20000000005 */
[----:B--2---:R-:W0:Y:S03]  /*0110*/  FCHK P0, R0, 255 ;  /* 0x437f000000007902 */ /* 0x004e260000000000 */
[----:B------:R-:W-:-:S04]  /*0120*/  FFMA R4, R0, R5, RZ ;  /* 0x0000000500047223 */ /* 0x000fc800000000ff */
[----:B------:R-:W-:-:S04]  /*0130*/  FFMA R6, R4, -255, R0 ;  /* 0xc37f000004067823 */ /* 0x000fc80000000000 */
[----:B------:R-:W-:Y:S01]  /*0140*/  FFMA R5, R5, R6, R4 ;  /* 0x0000000605057223 */ /* 0x000fe20000000004 */
[----:B0-----:R-:W-:Y:S06]  /*0150*/  @!P0 BRA `(.L_x_2) ;  /* 0x00000000000c8947 */ /* 0x001fec0003800000 */
[----:B------:R-:W-:-:S07]  /*0160*/  MOV R4, 0x180 ;  /* 0x0000018000047802 */ /* 0x000fce0000000f00 */
[----:B------:R-:W-:Y:S05]  /*0170*/  CALL.REL.NOINC `($__internal_0_$__cuda_sm3x_div_rn_noftz_f32_slowpath) ;  /* 0x0000000000107944 */ /* 0x000fea0003c00000 */
[----:B------:R-:W-:-:S07]  /*0180*/  IMAD.MOV.U32 R5, RZ, RZ, R6 ;  /* 0x000000ffff057224 */ /* 0x000fce00078e0006 */
.L_x_2:
[----:B------:R-:W-:Y:S05]  /*0190*/  BSYNC.RECONVERGENT B1 ;  /* 0x0000000000017941 */ /* 0x000fea0003800200 */
.L_x_1:
[----:B------:R-:W-:Y:S01]  /*01a0*/  STG.E desc[UR6][R2.64], R5 ;  /* 0x0000000502007986 */ /* 0x000fe2000c101906 */
[----:B------:R-:W-:Y:S05]  /*01b0*/  EXIT ;  /* 0x000000000000794d */ /* 0x000fea0003800000 */
        .weak           $__internal_0_$__cuda_sm3x_div_rn_noftz_f32_slowpath
        .type           $__internal_0_$__cuda_sm3x_div_rn_noftz_f32_slowpath,@function
        .size           $__internal_0_$__cuda_sm3x_div_rn_noftz_f32_slowpath,(.L_x_32 - $__internal_0_$__cuda_sm3x_div_rn_noftz_f32_slowpath)
$__internal_0_$__cuda_sm3x_div_rn_noftz_f32_slowpath:
[--C-:B------:R-:W-:Y:S01]  /*01c0*/  SHF.R.U32.HI R5, RZ, 0x17, R0.reuse ;  /* 0x00000017ff057819 */ /* 0x100fe20000011600 */
[----:B------:R-:W-:Y:S04]  /*01d0*/  BSSY.RECONVERGENT B0, `(.L_x_3) ;  /* 0x000005c000007945 */ /* 0x000fe80003800200 */
[----:B------:R-:W-:Y:S01]  /*01e0*/  BSSY.RELIABLE B2, `(.L_x_4) ;  /* 0x000001a000027945 */ /* 0x000fe20003800100 */
[----:B------:R-:W-:Y:S01]  /*01f0*/  IMAD.MOV.U32 R6, RZ, RZ, R0 ;  /* 0x000000ffff067224 */ /* 0x000fe200078e0000 */
[----:B------:R-:W-:-:S05]  /*0200*/  LOP3.LUT R5, R5, 0xff, RZ, 0xc0, !PT ;  /* 0x000000ff05057812 */ /* 0x000fca00078ec0ff */
[----:B------:R-:W-:-:S05]  /*0210*/  VIADD R8, R5, 0xffffffff ;  /* 0xffffffff05087836 */ /* 0x000fca0000000000 */
[----:B------:R-:W-:-:S13]  /*0220*/  ISETP.GT.U32.OR P0, PT, R8, 0xfd, !PT ;  /* 0x000000fd0800780c */ /* 0x000fda0007f04470 */
[----:B------:R-:W-:Y:S01]  /*0230*/  @!P0 IMAD.MOV.U32 R7, RZ, RZ, RZ ;  /* 0x000000ffff078224 */ /* 0x000fe200078e00ff */
[----:B------:R-:W-:Y:S06]  /*0240*/  @!P0 BRA `(.L_x_5) ;  /* 0x00000000004c8947 */ /* 0x000fec0003800000 */
[----:B------:R-:W-:-:S13]  /*0250*/  FSETP.GTU.FTZ.AND P0, PT, |R0|, +INF , PT ;  /* 0x7f8000000000780b */ /* 0x000fda0003f1c200 */
[----:B------:R-:W-:Y:S05]  /*0260*/  @P0 BREAK.RELIABLE B2 ;  /* 0x0000000000020942 */ /* 0x000fea0003800100 */
[----:B------:R-:W-:Y:S05]  /*0270*/  @P0 BRA `(.L_x_6) ;  /* 0x0000000400400947 */ /* 0x000fea0003800000 */
[----:B------:R-:W-:-:S05]  /*0280*/  IMAD.MOV.U32 R7, RZ, RZ, 0x437f0000 ;  /* 0x437f0000ff077424 */ /* 0x000fca00078e00ff */
[----:B------:R-:W-:-:S13]  /*0290*/  LOP3.LUT P0, RZ, R7, 0x7fffffff, R6, 0xc8, !PT ;  /* 0x7fffffff07ff7812 */ /* 0x000fda000780c806 */
[----:B------:R-:W-:Y:S05]  /*02a0*/  @!P0 BREAK.RELIABLE B2 ;  /* 0x0000000000028942 */ /* 0x000fea0003800100 */
[----:B------:R-:W-:Y:S05]  /*02b0*/  @!P0 BRA `(.L_x_7) ;  /* 0x0000000400288947 */ /* 0x000fea0003800000 */
[----:B------:R-:W-:-:S13]  /*02c0*/  LOP3.LUT P0, RZ, R6, 0x7fffffff, RZ, 0xc0, !PT ;  /* 0x7fffffff06ff7812 */ /* 0x000fda000780c0ff */
[----:B------:R-:W-:Y:S05]  /*02d0*/  @!P0 BREAK.RELIABLE B2 ;  /* 0x0000000000028942 */ /* 0x000fea0003800100 */
[----:B------:R-:W-:Y:S05]  /*02e0*/  @!P0 BRA `(.L_x_8) ;  /* 0x0000000400148947 */ /* 0x000fea0003800000 */
[----:B------:R-:W-:Y:S02]  /*02f0*/  FSETP.NEU.FTZ.AND P0, PT, |R0|, +INF , PT ;  /* 0x7f8000000000780b */ /* 0x000fe40003f1d200 */
[----:B------:R-:W-:-:S04]  /*0300*/  LOP3.LUT P1, RZ, R7, 0x7fffffff, RZ, 0xc0, !PT ;  /* 0x7fffffff07ff7812 */ /* 0x000fc8000782c0ff */
[----:B------:R-:W-:-:S13]  /*0310*/  PLOP3.LUT P0, PT, P0, P1, PT, 0x2f, 0xf2 ;  /* 0x0000000000f2781c */ /* 0x000fda0000702577 */
[----:B------:R-:W-:Y:S05]  /*0320*/  @P0 BREAK.RELIABLE B2 ;  /* 0x0000000000020942 */ /* 0x000fea0003800100 */
[----:B------:R-:W-:Y:S05]  /*0330*/  @P0 BRA `(.L_x_9) ;  /* 0x0000000000f40947 */ /* 0x000fea0003800000 */
[----:B------:R-:W-:-:S13]  /*0340*/  ISETP.GE.AND P0, PT, R8, RZ, PT ;  /* 0x000000ff0800720c */ /* 0x000fda0003f06270 */
[----:B------:R-:W-:Y:S02]  /*0350*/  @P0 IMAD.MOV.U32 R7, RZ, RZ, RZ ;  /* 0x000000ffff070224 */ /* 0x000fe400078e00ff */
[----:B------:R-:W-:Y:S01]  /*0360*/  @!P0 FFMA R6, R0, 1.84467440737095516160e+19, RZ ;  /* 0x5f80000000068823 */ /* 0x000fe200000000ff */
[----:B------:R-:W-:-:S07]  /*0370*/  @!P0 IMAD.MOV.U32 R7, RZ, RZ, -0x40 ;  /* 0xffffffc0ff078424 */ /* 0x000fce00078e00ff */
.L_x_5:
[----:B------:R-:W-:Y:S05]  /*0380*/  BSYNC.RELIABLE B2 ;  /* 0x0000000000027941 */ /* 0x000fea0003800100 */
.L_x_4:
[----:B------:R-:W-:Y:S01]  /*0390*/  UMOV UR4, 0x437f0000 ;  /* 0x437f000000047882 */ /* 0x000fe20000000000 */
[----:B------:R-:W-:Y:S01]  /*03a0*/  VIADD R5, R5, 0xffffff81 ;  /* 0xffffff8105057836 */ /* 0x000fe20000000000 */
[----:B------:R-:W-:Y:S01]  /*03b0*/  UIADD3 UR4, UPT, UPT, UR4, -0x3800000, URZ ;  /* 0xfc80000004047890 */ /* 0x000fe2000fffe0ff */
[----:B------:R-:W-:Y:S02]  /*03c0*/  BSSY.RECONVERGENT B2, `(.L_x_10) ;  /* 0x0000033000027945 */ /* 0x000fe40003800200 */
[----:B------:R-:W-:Y:S01]  /*03d0*/  IMAD R0, R5, -0x800000, R6 ;  /* 0xff80000005007824 */ /* 0x000fe200078e0206 */
[----:B------:R-:W-:Y:S02]  /*03e0*/  IADD3 R7, PT, PT, R7, -0x7, R5 ;  /* 0xfffffff907077810 */ /* 0x000fe40007ffe005 */
[----:B------:R-:W-:-:S03]  /*03f0*/  FADD.FTZ R9, -RZ, -UR4 ;  /* 0x80000004ff097e21 */ /* 0x000fc60008010100 */
[----:B------:R-:W0:Y:S02]  /*0400*/  MUFU.RCP R8, UR4 ;  /* 0x0000000400087d08 */ /* 0x000e240008001000 */
[----:B0-----:R-:W-:-:S04]  /*0410*/  FFMA R11, R8, R9, 1 ;  /* 0x3f800000080b7423 */ /* 0x001fc80000000009 */
[----:B------:R-:W-:-:S04]  /*0420*/  FFMA R11, R8, R11, R8 ;  /* 0x0000000b080b7223 */ /* 0x000fc80000000008 */
[----:B------:R-:W-:-:S04]  /*0430*/  FFMA R6, R0, R11, RZ ;  /* 0x0000000b00067223 */ /* 0x000fc800000000ff */
[----:B------:R-:W-:-:S04]  /*0440*/  FFMA R8, R9, R6, R0 ;  /* 0x0000000609087223 */ /* 0x000fc80000000000 */
[----:B------:R-:W-:-:S04]  /*0450*/  FFMA R8, R11, R8, R6 ;  /* 0x000000080b087223 */ /* 0x000fc80000000006 */
[----:B------:R-:W-:-:S04]  /*0460*/  FFMA R9, R9, R8, R0 ;  /* 0x0000000809097223 */ /* 0x000fc80000000000 */
[----:B------:R-:W-:-:S05]  /*0470*/  FFMA R6, R11, R9, R8 ;  /* 0x000000090b067223 */ /* 0x000fca0000000008 */
[----:B------:R-:W-:-:S04]  /*0480*/  SHF.R.U32.HI R0, RZ, 0x17, R6 ;  /* 0x00000017ff007819 */ /* 0x000fc80000011606 */
[----:B------:R-:W-:-:S05]  /*0490*/  LOP3.LUT R0, R0, 0xff, RZ, 0xc0, !PT ;  /* 0x000000ff00007812 */ /* 0x000fca00078ec0ff */
[----:B------:R-:W-:-:S04]  /*04a0*/  IMAD.IADD R10, R0, 0x1, R7 ;  /* 0x00000001000a7824 */ /* 0x000fc800078e0207 */
[----:B------:R-:W-:-:S05]  /*04b0*/  VIADD R0, R10, 0xffffffff ;  /* 0xffffffff0a007836 */ /* 0x000fca0000000000 */
[----:B------:R-:W-:-:S13]  /*04c0*/  ISETP.GE.U32.AND P0, PT, R0, 0xfe, PT ;  /* 0x000000fe0000780c */ /* 0x000fda0003f06070 */
[----:B------:R-:W-:Y:S05]  /*04d0*/  @!P0 BRA `(.L_x_11) ;  /* 0x0000000000808947 */ /* 0x000fea0003800000 */
[----:B------:R-:W-:-:S13]  /*04e0*/  ISETP.GT.AND P0, PT, R10, 0xfe, PT ;  /* 0x000000fe0a00780c */ /* 0x000fda0003f04270 */
[----:B------:R-:W-:Y:S05]  /*04f0*/  @P0 BRA `(.L_x_12) ;  /* 0x00000000006c0947 */ /* 0x000fea0003800000 */
[----:B------:R-:W-:-:S13]  /*0500*/  ISETP.GE.AND P0, PT, R10, 0x1, PT ;  /* 0x000000010a00780c */ /* 0x000fda0003f06270 */
[----:B------:R-:W-:Y:S05]  /*0510*/  @P0 BRA `(.L_x_13) ;  /* 0x0000000000740947 */ /* 0x000fea0003800000 */
[----:B------:R-:W-:Y:S02]  /*0520*/  ISETP.GE.AND P0, PT, R10, -0x18, PT ;  /* 0xffffffe80a00780c */ /* 0x000fe40003f06270 */
[----:B------:R-:W-:-:S11]  /*0530*/  LOP3.LUT R6, R6, 0x80000000, RZ, 0xc0, !PT ;  /* 0x8000000006067812 */ /* 0x000fd600078ec0ff */
[----:B------:R-:W-:Y:S05]  /*0540*/  @!P0 BRA `(.L_x_13) ;  /* 0x0000000000688947 */ /* 0x000fea0003800000 */
[CC--:B------:R-:W-:Y:S01]  /*0550*/  FFMA.RZ R0, R11.reuse, R9.reuse, R8 ;  /* 0x000000090b007223 */ /* 0x0c0fe2000000c008 */
[----:B------:R-:W-:Y:S01]  /*0560*/  IMAD.MOV R7, RZ, RZ, -R10 ;  /* 0x000000ffff077224 */ /* 0x000fe200078e0a0a */
[C---:B------:R-:W-:Y:S02]  /*0570*/  ISETP.NE.AND P2, PT, R10.reuse, RZ, PT ;  /* 0x000000ff0a00720c */ /* 0x040fe40003f45270 */
[----:B------:R-:W-:Y:S02]  /*0580*/  ISETP.NE.AND P1, PT, R10, RZ, PT ;  /* 0x000000ff0a00720c */ /* 0x000fe40003f25270 */
[----:B------:R-:W-:Y:S01]  /*0590*/  LOP3.LUT R5, R0, 0x7fffff, RZ, 0xc0, !PT ;  /* 0x007fffff00057812 */ /* 0x000fe200078ec0ff */
[CCC-:B------:R-:W-:Y:S01]  /*05a0*/  FFMA.RP R0, R11.reuse, R9.reuse, R8.reuse ;  /* 0x000000090b007223 */ /* 0x1c0fe20000008008 */
[----:B------:R-:W-:Y:S01]  /*05b0*/  FFMA.RM R11, R11, R9, R8 ;  /* 0x000000090b0b7223 */ /* 0x000fe20000004008 */
[----:B------:R-:W-:Y:S01]  /*05c0*/  VIADD R8, R10, 0x20 ;  /* 0x000000200a087836 */ /* 0x000fe20000000000 */
[----:B------:R-:W-:-:S03]  /*05d0*/  LOP3.LUT R5, R5, 0x800000, RZ, 0xfc, !PT ;  /* 0x0080000005057812 */ /* 0x000fc600078efcff */
[----:B------:R-:W-:Y:S02]  /*05e0*/  FSETP.NEU.FTZ.AND P0, PT, R0, R11, PT ;  /* 0x0000000b0000720b */ /* 0x000fe40003f1d000 */
[----:B------:R-:W-:Y:S02]  /*05f0*/  SHF.L.U32 R8, R5, R8, RZ ;  /* 0x0000000805087219 */ /* 0x000fe400000006ff */
[----:B------:R-:W-:Y:S02]  /*0600*/  SEL R0, R7, RZ, P2 ;  /* 0x000000ff07007207 */ /* 0x000fe40001000000 */
[----:B------:R-:W-:Y:S02]  /*0610*/  ISETP.NE.AND P1, PT, R8, RZ, P1 ;  /* 0x000000ff0800720c */ /* 0x000fe40000f25270 */
[----:B------:R-:W-:Y:S02]  /*0620*/  SHF.R.U32.HI R0, RZ, R0, R5 ;  /* 0x00000000ff007219 */ /* 0x000fe40000011605 */
[----:B------:R-:W-:-:S02]  /*0630*/  PLOP3.LUT P0, PT, P0, P1, PT, 0xf8, 0x8f ;  /* 0x00000000008f781c */ /* 0x000fc40000703f70 */
[----:B------:R-:W-:Y:S02]  /*0640*/  SHF.R.U32.HI R8, RZ, 0x1, R0 ;  /* 0x00000001ff087819 */ /* 0x000fe40000011600 */
[----:B------:R-:W-:-:S04]  /*0650*/  SEL R5, RZ, 0x1, !P0 ;  /* 0x00000001ff057807 */ /* 0x000fc80004000000 */
[----:B------:R-:W-:-:S04]  /*0660*/  LOP3.LUT R5, R5, 0x1, R8, 0xf8, !PT ;  /* 0x0000000105057812 */ /* 0x000fc800078ef808 */
[----:B------:R-:W-:-:S05]  /*0670*/  LOP3.LUT R5, R5, R0, RZ, 0xc0, !PT ;  /* 0x0000000005057212 */ /* 0x000fca00078ec0ff */
[----:B------:R-:W-:-:S05]  /*0680*/  IMAD.IADD R5, R8, 0x1, R5 ;  /* 0x0000000108057824 */ /* 0x000fca00078e0205 */
[----:B------:R-:W-:Y:S01]  /*0690*/  LOP3.LUT R6, R5, R6, RZ, 0xfc, !PT ;  /* 0x0000000605067212 */ /* 0x000fe200078efcff */
[----:B------:R-:W-:Y:S06]  /*06a0*/  BRA `(.L_x_13) ;  /* 0x0000000000107947 */ /* 0x000fec0003800000 */
.L_x_12:
[----:B------:R-:W-:-:S04]  /*06b0*/  LOP3.LUT R6, R6, 0x80000000, RZ, 0xc0, !PT ;  /* 0x8000000006067812 */ /* 0x000fc800078ec0ff */
[----:B------:R-:W-:Y:S01]  /*06c0*/  LOP3.LUT R6, R6, 0x7f800000, RZ, 0xfc, !PT ;  /* 0x7f80000006067812 */ /* 0x000fe200078efcff */
[----:B------:R-:W-:Y:S06]  /*06d0*/  BRA `(.L_x_13) ;  /* 0x0000000000047947 */ /* 0x000fec0003800000 */
.L_x_11:
[----:B------:R-:W-:-:S07]  /*06e0*/  IMAD R6, R7, 0x800000, R6 ;  /* 0x0080000007067824 */ /* 0x000fce00078e0206 */
.L_x_13:
[----:B------:R-:W-:Y:S05]  /*06f0*/  BSYNC.RECONVERGENT B2 ;  /* 0x0000000000027941 */ /* 0x000fea0003800200 */
.L_x_10:
[----:B------:R-:W-:Y:S05]  /*0700*/  BRA `(.L_x_14) ;  /* 0x0000000000207947 */ /* 0x000fea0003800000 */
.L_x_9:
[----:B------:R-:W-:-:S04]  /*0710*/  LOP3.LUT R6, R7, 0x80000000, R6, 0x48, !PT ;  /* 0x8000000007067812 */ /* 0x000fc800078e4806 */
[----:B------:R-:W-:Y:S01]  /*0720*/  LOP3.LUT R6, R6, 0x7f800000, RZ, 0xfc, !PT ;  /* 0x7f80000006067812 */ /* 0x000fe200078efcff */
[----:B------:R-:W-:Y:S06]  /*0730*/  BRA `(.L_x_14) ;  /* 0x0000000000147947 */ /* 0x000fec0003800000 */
.L_x_8:
[----:B------:R-:W-:Y:S01]  /*0740*/  LOP3.LUT R6, R7, 0x80000000, R6, 0x48, !PT ;  /* 0x8000000007067812 */ /* 0x000fe200078e4806 */
[----:B------:R-:W-:Y:S06]  /*0750*/  BRA `(.L_x_14) ;  /* 0x00000000000c7947 */ /* 0x000fec0003800000 */
.L_x_7:
[----:B------:R-:W0:Y:S01]  /*0760*/  MUFU.RSQ R6, -QNAN ;  /* 0xffc0000000067908 */ /* 0x000e220000001400 */
[----:B------:R-:W-:Y:S05]  /*0770*/  BRA `(.L_x_14) ;  /* 0x0000000000047947 */ /* 0x000fea0003800000 */
.L_x_6:
[----:B------:R-:W-:-:S07]  /*0780*/  FADD.FTZ R6, R0, 255 ;  /* 0x437f000000067421 */ /* 0x000fce0000010000 */
.L_x_14:
[----:B------:R-:W-:Y:S05]  /*0790*/  BSYNC.RECONVERGENT B0 ;  /* 0x0000000000007941 */ /* 0x000fea0003800200 */
.L_x_3:
[----:B------:R-:W-:-:S04]  /*07a0*/  IMAD.MOV.U32 R5, RZ, RZ, 0x0 ;  /* 0x00000000ff057424 */ /* 0x000fc800078e00ff */
[----:B0-----:R-:W-:Y:S05]  /*07b0*/  RET.REL.NODEC R4 `(_Z29scale_255_to_1_inplace_kernelPfi) ;  /* 0xfffffff804107950 */ /* 0x001fea0003c3ffff */
.L_x_15:
        /* <DEDUP_REMOVED lines=12> */
.L_x_32:


//--------------------- .text._Z21scale_1_to_255_kernelPKfPfi --------------------------
	.section	.text._Z21scale_1_to_255_kernelPKfPfi,"ax",@progbits
	.align	128
        .global         _Z21scale_1_to_255_kernelPKfPfi
        .type           _Z21scale_1_to_255_kernelPKfPfi,@function
        .size           _Z21scale_1_to_255_kernelPKfPfi,(.L_x_36 - _Z21scale_1_to_255_kernelPKfPfi)
        .other          _Z21scale_1_to_255_kernelPKfPfi,@"STO_CUDA_ENTRY STV_DEFAULT"
_Z21scale_1_to_255_kernelPKfPfi:
.text._Z21scale_1_to_255_kernelPKfPfi:
        /* <DEDUP_REMOVED lines=9> */
[----:B------:R-:W1:Y:S07]  /*0090*/  LDCU.64 UR4, c[0x0][0x358] ;  /* 0x00006b00ff0477ac */ /* 0x000e6e0008000a00 */
[----:B------:R-:W2:Y:S01]  /*00a0*/  LDC.64 R4, c[0x0][0x388] ;  /* 0x0000e200ff047b82 */ /* 0x000ea20000000a00 */
[----:B0-----:R-:W-:-:S06]  /*00b0*/  IMAD.WIDE R2, R7, 0x4, R2 ;  /* 0x0000000407027825 */ /* 0x001fcc00078e0202 */
[----:B-1----:R-:W3:Y:S01]  /*00c0*/  LDG.E R2, desc[UR4][R2.64] ;  /* 0x0000000402027981 */ /* 0x002ee2000c1e1900 */
[----:B--2---:R-:W-:-:S04]  /*00d0*/  IMAD.WIDE R4, R7, 0x4, R4 ;  /* 0x0000000407047825 */ /* 0x004fc800078e0204 */
[----:B---3--:R-:W-:-:S05]  /*00e0*/  FMUL R7, R2, 255 ;  /* 0x437f000002077820 */ /* 0x008fca0000400000 */
[----:B------:R-:W-:Y:S01]  /*00f0*/  STG.E desc[UR4][R4.64], R7 ;  /* 0x0000000704007986 */ /* 0x000fe2000c101904 */
[----:B------:R-:W-:Y:S05]  /*0100*/  EXIT ;  /* 0x000000000000794d */ /* 0x000fea0003800000 */
.L_x_16:
        /* <DEDUP_REMOVED lines=15> */
.L_x_36:


//--------------------- .text._Z21scale_255_to_1_kernelPKfPfi --------------------------
	.section	.text._Z21scale_255_to_1_kernelPKfPfi,"ax",@progbits
	.align	128
        .global         _Z21scale_255_to_1_kernelPKfPfi
        .type           _Z21scale_255_to_1_kernelPKfPfi,@function
        .size           _Z21scale_255_to_1_kernelPKfPfi,(.L_x_33 - _Z21scale_255_to_1_kernelPKfPfi)
        .other          _Z21scale_255_to_1_kernelPKfPfi,@"STO_CUDA_ENTRY STV_DEFAULT"
_Z21scale_255_to_1_kernelPKfPfi:
.text._Z21scale_255_to_1_kernelPKfPfi:
        /* <DEDUP_REMOVED lines=23> */
[----:B------:R-:W-:Y:S05]  /*0170*/  CALL.REL.NOINC `($__internal_1_$__cuda_sm3x_div_rn_noftz_f32_slowpath) ;  /* 0x0000000000147944 */ /* 0x000fea0003c00000 */
.L_x_18:
[----:B------:R-:W-:Y:S05]  /*0180*/  BSYNC.RECONVERGENT B1 ;  /* 0x0000000000017941 */ /* 0x000fea0003800200 */
.L_x_17:
[----:B------:R-:W0:Y:S02]  /*0190*/  LDC.64 R4, c[0x0][0x388] ;  /* 0x0000e200ff047b82 */ /* 0x000e240000000a00 */
[----:B0-----:R-:W-:-:S05]  /*01a0*/  IMAD.WIDE R2, R2, 0x4, R4 ;  /* 0x0000000402027825 */ /* 0x001fca00078e0204 */
[----:B------:R-:W-:Y:S01]  /*01b0*/  STG.E desc[UR6][R2.64], R7 ;  /* 0x0000000702007986 */ /* 0x000fe2000c101906 */
[----:B------:R-:W-:Y:S05]  /*01c0*/  EXIT ;  /* 0x000000000000794d */ /* 0x000fea0003800000 */
        .weak           $__internal_1_$__cuda_sm3x_div_rn_noftz_f32_slowpath
        .type           $__internal_1_$__cuda_sm3x_div_rn_noftz_f32_slowpath,@function
        .size           $__internal_1_$__cuda_sm3x_div_rn_noftz_f32_slowpath,(.L_x_33 - $__internal_1_$__cuda_sm3x_div_rn_noftz_f32_slowpath)
$__internal_1_$__cuda_sm3x_div_rn_noftz_f32_slowpath:
        /* <DEDUP_REMOVED lines=28> */
.L_x_21:
[----:B------:R-:W-:Y:S05]  /*0390*/  BSYNC.RELIABLE B2 ;  /* 0x0000000000027941 */ /* 0x000fea0003800100 */
.L_x_20:
        /* <DEDUP_REMOVED lines=28> */
[CCC-:B------:R-:W-:Y:S01]  /*0560*/  FFMA.RZ R0, R7.reuse, R9.reuse, R8.reuse ;  /* 0x0000000907007223 */ /* 0x1c0fe2000000c008 */
[C---:B------:R-:W-:Y:S01]  /*0570*/  VIADD R6, R10.reuse, 0x20 ;  /* 0x000000200a067836 */ /* 0x040fe20000000000 */
[C---:B------:R-:W-:Y:S02]  /*0580*/  ISETP.NE.AND P2, PT, R10.reuse, RZ, PT ;  /* 0x000000ff0a00720c */ /* 0x040fe40003f45270 */
[----:B------:R-:W-:Y:S02]  /*0590*/  ISETP.NE.AND P1, PT, R10, RZ, PT ;  /* 0x000000ff0a00720c */ /* 0x000fe40003f25270 */
[----:B------:R-:W-:Y:S01]  /*05a0*/  LOP3.LUT R3, R0, 0x7fffff, RZ, 0xc0, !PT ;  /* 0x007fffff00037812 */ /* 0x000fe200078ec0ff */
[CCC-:B------:R-:W-:Y:S01]  /*05b0*/  FFMA.RP R0, R7.reuse, R9.reuse, R8.reuse ;  /* 0x0000000907007223 */ /* 0x1c0fe20000008008 */
[----:B------:R-:W-:Y:S01]  /*05c0*/  FFMA.RM R7, R7, R9, R8 ;  /* 0x0000000907077223 */ /* 0x000fe20000004008 */
[----:B------:R-:W-:Y:S01]  /*05d0*/  IMAD.MOV R8, RZ, RZ, -R10 ;  /* 0x000000ffff087224 */ /* 0x000fe200078e0a0a */
        /* <DEDUP_REMOVED lines=14> */
.L_x_28:
[----:B------:R-:W-:-:S04]  /*06c0*/  LOP3.LUT R5, R5, 0x80000000, RZ, 0xc0, !PT ;  /* 0x8000000005057812 */ /* 0x000fc800078ec0ff */
[----:B------:R-:W-:Y:S01]  /*06d0*/  LOP3.LUT R5, R5, 0x7f800000, RZ, 0xfc, !PT ;  /* 0x7f80000005057812 */ /* 0x000fe200078efcff */
[----:B------:R-:W-:Y:S06]  /*06e0*/  BRA `(.L_x_29) ;  /* 0x0000000000047947 */ /* 0x000fec0003800000 */
.L_x_27:
[----:B------:R-:W-:-:S07]  /*06f0*/  IMAD R5, R6, 0x800000, R5 ;  /* 0x0080000006057824 */ /* 0x000fce00078e0205 */
.L_x_29:
[----:B------:R-:W-:Y:S05]  /*0700*/  BSYNC.RECONVERGENT B2 ;  /* 0x0000000000027941 */ /* 0x000fea0003800200 */
.L_x_26:
[----:B------:R-:W-:Y:S05]  /*0710*/  BRA `(.L_x_30) ;  /* 0x0000000000207947 */ /* 0x000fea0003800000 */
.L_x_25:
[----:B------:R-:W-:-:S04]  /*0720*/  LOP3.LUT R5, R6, 0x80000000, R5, 0x48, !PT ;  /* 0x8000000006057812 */ /* 0x000fc800078e4805 */
[----:B------:R-:W-:Y:S01]  /*0730*/  LOP3.LUT R5, R5, 0x7f800000, RZ, 0xfc, !PT ;  /* 0x7f80000005057812 */ /* 0x000fe200078efcff */
[----:B------:R-:W-:Y:S06]  /*0740*/  BRA `(.L_x_30) ;  /* 0x0000000000147947 */ /* 0x000fec0003800000 */
.L_x_24:
[----:B------:R-:W-:Y:S01]  /*0750*/  LOP3.LUT R5, R6, 0x80000000, R5, 0x48, !PT ;  /* 0x8000000006057812 */ /* 0x000fe200078e4805 */
[----:B------:R-:W-:Y:S06]  /*0760*/  BRA `(.L_x_30) ;  /* 0x00000000000c7947 */ /* 0x000fec0003800000 */
.L_x_23:
[----:B------:R-:W0:Y:S01]  /*0770*/  MUFU.RSQ R5, -QNAN ;  /* 0xffc0000000057908 */ /* 0x000e220000001400 */
[----:B------:R-:W-:Y:S05]  /*0780*/  BRA `(.L_x_30) ;  /* 0x0000000000047947 */ /* 0x000fea0003800000 */
.L_x_22:
[----:B------:R-:W-:-:S07]  /*0790*/  FADD.FTZ R5, R0, 255 ;  /* 0x437f000000057421 */ /* 0x000fce0000010000 */
.L_x_30:
[----:B------:R-:W-:Y:S05]  /*07a0*/  BSYNC.RECONVERGENT B0 ;  /* 0x0000000000007941 */ /* 0x000fea0003800200 */
.L_x_19:
[----:B0-----:R-:W-:Y:S02]  /*07b0*/  IMAD.MOV.U32 R7, RZ, RZ, R5 ;  /* 0x000000ffff077224 */ /* 0x001fe400078e0005 */
[----:B------:R-:W-:-:S04]  /*07c0*/  IMAD.MOV.U32 R5, RZ, RZ, 0x0 ;  /* 0x00000000ff057424 */ /* 0x000fc800078e00ff */
[----:B------:R-:W-:Y:S05]  /*07d0*/  RET.REL.NODEC R4 `(_Z21scale_255_to_1_kernelPKfPfi) ;  /* 0xfffffff804087950 */ /* 0x000fea0003c3ffff */
.L_x_31:
        /* <DEDUP_REMOVED lines=10> */
.L_x_33:


//--------------------- .nv.shared.reserved.0     --------------------------
	.section	.nv.shared.reserved.0,"aw",@nobits
	.weak		__nv_reservedSMEM_offset_0_alias
	.size		__nv_reservedSMEM_offset_0_alias, 0, 64
	.other		__nv_reservedSMEM_offset_0_alias,@"STO_CUDA_RESERVED_SHARED STV_DEFAULT"
__nv_reservedSMEM_offset_0_alias:
	.zero		0
	.zero		64


//--------------------- .nv.constant0._Z29scale_1_to_255_inplace_kernelPfi --------------------------
	.section	.nv.constant0._Z29scale_1_to_255_inplace_kernelPfi,"a",@progbits
	.sectionflags	@""
	.align	4
.nv.constant0._Z29scale_1_to_255_inplace_kernelPfi:
	.zero		908


//--------------------- .nv.constant0._Z29scale_255_to_1_inplace_kernelPfi --------------------------
	.section	.nv.constant0._Z29scale_255_to_1_inplace_kernelPfi,"a",@progbits
	.sectionflags	@""
	.align	4
.nv.constant0._Z29scale_255_to_1_inplace_kernelPfi:
	.zero		908


//--------------------- .nv.constant0._Z21scale_1_to_255_kernelPKfPfi --------------------------
	.section	.nv.constant0._Z21scale_1_to_255_kernelPKfPfi,"a",@progbits
	.sectionflags	@""
	.align	4
.nv.constant0._Z21scale_1_to_255_kernelPKfPfi:
	.zero		916


//--------------------- .nv.constant0._Z21scale_255_to_1_kernelPKfPfi --------------------------
	.section	.nv.constant0._Z21scale_255_to_1_kernelPKfPfi,"a",@progbits
	.sectionflags	@""
	.align	4
.nv.constant0._Z21scale_255_to_1_kernelPKfPfi:
	.zero		916


//--------------------- SYMBOLS --------------------------

	.type		.nv.reservedSmem.offset0,@object
	.size		.nv.reservedSmem.offset0,0x4
